//
// Generated by NVIDIA NVVM Compiler
//
// Compiler Build ID: CL-36424714
// Cuda compilation tools, release 13.0, V13.0.88
// Based on NVVM 20.0.0
//

.version 9.0
.target sm_100
.address_size 64

	// .globl	_Z12square_arrayPfi

.visible .entry _Z12square_arrayPfi(
	.param .u64 .ptr .align 1 _Z12square_arrayPfi_param_0,
	.param .u32 _Z12square_arrayPfi_param_1
)
{
	.reg .pred 	%p<17>;
	.reg .b32 	%r<20>;
	.reg .b32 	%f<109>;
	.reg .b64 	%rd<5>;

	ld.param.u64 	%rd2, [_Z12square_arrayPfi_param_0];
	ld.param.u32 	%r2, [_Z12square_arrayPfi_param_1];
	mov.u32 	%r3, %ctaid.x;
	mov.u32 	%r4, %ntid.x;
	mov.u32 	%r5, %tid.x;
	mad.lo.s32 	%r1, %r3, %r4, %r5;
	setp.ge.s32 	%p1, %r1, %r2;
	@%p1 bra 	$L__BB0_12;
	cvta.to.global.u64 	%rd3, %rd2;
	mul.wide.s32 	%rd4, %r1, 4;
	add.s64 	%rd1, %rd3, %rd4;
	ld.global.f32 	%f1, [%rd1];
	setp.eq.f32 	%p2, %f1, 0f00000000;
	mov.f32 	%f107, 0f3F800000;
	@%p2 bra 	$L__BB0_4;
	mov.f32 	%f12, 0f00000000;
	mov.f32 	%f13, 0f3F000000;
	mul.rn.f32 	%f14, %f13, %f12;
	mov.f32 	%f15, 0f3DF6384F;
	mul.rn.f32 	%f16, %f15, %f12;
	mul.f32 	%f17, %f16, 0f40400000;
	fma.rn.f32 	%f18, %f14, 0f3FB8AA3B, 0f00000000;
	add.f32 	%f19, %f18, 0f00000000;
	fma.rn.f32 	%f20, %f17, %f14, %f19;
	fma.rn.f32 	%f21, %f16, 0f00000000, %f20;
	mov.f32 	%f22, 0f3F800000;
	add.rn.f32 	%f23, %f22, %f21;
	mul.rn.f32 	%f24, %f23, %f1;
	cvt.rni.f32.f32 	%f25, %f24;
	sub.f32 	%f26, %f24, %f25;
	neg.f32 	%f27, %f24;
	fma.rn.f32 	%f28, %f23, %f1, %f27;
	mov.f32 	%f29, 0fBF800000;
	add.rn.f32 	%f30, %f23, %f29;
	neg.f32 	%f31, %f30;
	add.rn.f32 	%f32, %f21, %f31;
	fma.rn.f32 	%f33, %f32, %f1, %f28;
	add.f32 	%f34, %f26, %f33;
	setp.gt.f32 	%p3, %f25, 0f00000000;
	selp.b32 	%r6, 0, -2097152000, %p3;
	abs.f32 	%f35, %f1;
	setp.num.f32 	%p4, %f35, %f35;
	setp.lt.f32 	%p5, %f24, 0f00000000;
	selp.f32 	%f36, 0f00000000, 0f7F800000, %p5;
	abs.f32 	%f37, %f24;
	setp.gt.f32 	%p6, %f37, 0f43180000;
	cvt.rzi.s32.f32 	%r7, %f25;
	shl.b32 	%r8, %r7, 23;
	sub.s32 	%r9, %r8, %r6;
	mov.b32 	%f38, %r9;
	add.s32 	%r10, %r6, 2130706432;
	mov.b32 	%f39, %r10;
	fma.rn.f32 	%f40, %f34, 0f391FCB8E, 0f3AAF85ED;
	fma.rn.f32 	%f41, %f40, %f34, 0f3C1D9856;
	fma.rn.f32 	%f42, %f41, %f34, 0f3D6357BB;
	fma.rn.f32 	%f43, %f42, %f34, 0f3E75FDEC;
	fma.rn.f32 	%f44, %f43, %f34, 0f3F317218;
	fma.rn.f32 	%f45, %f44, %f34, 0f3F800000;
	mul.f32 	%f46, %f45, %f39;
	mul.f32 	%f47, %f46, %f38;
	selp.f32 	%f107, %f36, %f47, %p6;
	@%p4 bra 	$L__BB0_4;
	mov.f32 	%f48, 0f40000000;
	add.rn.f32 	%f107, %f48, %f1;
$L__BB0_4:
	abs.f32 	%f5, %f1;
	setp.lt.f32 	%p7, %f5, 0f00800000;
	mul.f32 	%f50, %f5, 0f4B800000;
	selp.f32 	%f51, %f50, %f5, %p7;
	selp.f32 	%f52, 0fC1C00000, 0f00000000, %p7;
	mov.b32 	%r11, %f51;
	add.s32 	%r12, %r11, -1060439283;
	and.b32  	%r13, %r12, -8388608;
	sub.s32 	%r14, %r11, %r13;
	mov.b32 	%f53, %r14;
	cvt.rn.f32.s32 	%f54, %r13;
	fma.rn.f32 	%f55, %f54, 0f34000000, %f52;
	add.f32 	%f56, %f53, 0fBF800000;
	add.f32 	%f57, %f53, 0f3F800000;
	rcp.approx.ftz.f32 	%f58, %f57;
	add.f32 	%f59, %f56, %f56;
	mul.f32 	%f60, %f59, %f58;
	mul.f32 	%f61, %f60, %f60;
	sub.f32 	%f62, %f56, %f60;
	add.f32 	%f63, %f62, %f62;
	neg.f32 	%f64, %f60;
	fma.rn.f32 	%f65, %f64, %f56, %f63;
	mul.rn.f32 	%f66, %f58, %f65;
	fma.rn.f32 	%f67, %f61, 0f3A2C32E4, 0f3B52E7DB;
	fma.rn.f32 	%f68, %f67, %f61, 0f3C93BB73;
	fma.rn.f32 	%f69, %f68, %f61, 0f3DF6384F;
	mul.rn.f32 	%f70, %f69, %f61;
	fma.rn.f32 	%f71, %f60, 0f3FB8AA3B, %f55;
	sub.f32 	%f72, %f55, %f71;
	fma.rn.f32 	%f73, %f60, 0f3FB8AA3B, %f72;
	fma.rn.f32 	%f74, %f66, 0f3FB8AA3B, %f73;
	fma.rn.f32 	%f75, %f60, 0f32A55E34, %f74;
	mul.f32 	%f76, %f70, 0f40400000;
	fma.rn.f32 	%f77, %f76, %f66, %f75;
	fma.rn.f32 	%f78, %f70, %f60, %f77;
	add.rn.f32 	%f79, %f71, %f78;
	neg.f32 	%f80, %f71;
	add.rn.f32 	%f81, %f79, %f80;
	neg.f32 	%f82, %f81;
	add.rn.f32 	%f83, %f78, %f82;
	mov.f32 	%f84, 0f40400000;
	mul.rn.f32 	%f85, %f79, %f84;
	neg.f32 	%f86, %f85;
	fma.rn.f32 	%f87, %f79, 0f40400000, %f86;
	fma.rn.f32 	%f88, %f83, 0f40400000, %f87;
	cvt.rni.f32.f32 	%f89, %f85;
	sub.f32 	%f90, %f85, %f89;
	add.f32 	%f91, %f90, %f88;
	fma.rn.f32 	%f92, %f91, 0f391FCB8E, 0f3AAF85ED;
	fma.rn.f32 	%f93, %f92, %f91, 0f3C1D9856;
	fma.rn.f32 	%f94, %f93, %f91, 0f3D6357BB;
	fma.rn.f32 	%f95, %f94, %f91, 0f3E75FDEC;
	fma.rn.f32 	%f96, %f95, %f91, 0f3F317218;
	fma.rn.f32 	%f97, %f96, %f91, 0f3F800000;
	cvt.rzi.s32.f32 	%r15, %f89;
	setp.gt.f32 	%p8, %f89, 0f00000000;
	selp.b32 	%r16, 0, -2097152000, %p8;
	add.s32 	%r17, %r16, 2130706432;
	mov.b32 	%f98, %r17;
	mul.f32 	%f99, %f97, %f98;
	shl.b32 	%r18, %r15, 23;
	sub.s32 	%r19, %r18, %r16;
	mov.b32 	%f100, %r19;
	mul.f32 	%f101, %f99, %f100;
	abs.f32 	%f102, %f85;
	setp.gt.f32 	%p9, %f102, 0f43180000;
	setp.lt.f32 	%p10, %f85, 0f00000000;
	selp.f32 	%f103, 0f00000000, 0f7F800000, %p10;
	selp.f32 	%f6, %f103, %f101, %p9;
	setp.eq.f32 	%p11, %f1, 0f3F800000;
	mov.f32 	%f108, 0f3F800000;
	@%p11 bra 	$L__BB0_11;
	setp.num.f32 	%p12, %f5, %f5;
	@%p12 bra 	$L__BB0_7;
	mov.f32 	%f104, 0f40400000;
	add.rn.f32 	%f108, %f1, %f104;
	bra.uni 	$L__BB0_11;
$L__BB0_7:
	setp.neu.f32 	%p13, %f1, 0f00000000;
	setp.neu.f32 	%p14, %f5, 0f7F800000;
	and.pred  	%p15, %p13, %p14;
	@%p15 bra 	$L__BB0_9;
	add.f32 	%f108, %f1, %f1;
	bra.uni 	$L__BB0_11;
$L__BB0_9:
	setp.geu.f32 	%p16, %f1, 0f00000000;
	mov.f32 	%f108, %f6;
	@%p16 bra 	$L__BB0_11;
	neg.f32 	%f108, %f6;
$L__BB0_11:
	add.f32 	%f105, %f107, %f108;
	sqrt.rn.f32 	%f106, %f105;
	st.global.f32 	[%rd1], %f106;
$L__BB0_12:
	ret;

}


// ===== COMPILED SASS (sm_100) =====

	.target	sm_100

	.elftype	@"ET_EXEC"


//--------------------- .note.nv.tkinfo           --------------------------
	.section	.note.nv.tkinfo,"",@"SHT_NOTE"
	.sectionflags	@"SHF_NOTE_NV_TKINFO"
	.tkinfo
        /*0018*/ 	.word	0x00000002
        /*0030*/ 	.string	""
        /*0030*/ 	.string	"ptxas"
        /*0030*/ 	.string	"Cuda compilation tools, release 13.0, V13.0.88"
        /*0030*/ 	.string	"Build cuda_13.0.r13.0/compiler.36424714_0"
        /*0030*/ 	.string	"-arch sm_100 -m 64 "



//--------------------- .note.nv.cuinfo           --------------------------
	.section	.note.nv.cuinfo,"",@"SHT_NOTE"
	.sectionflags	@"SHF_NOTE_NV_CUINFO"
        /*0018*/ 	.short	0x0002
        /*001a*/ 	.short	0x0064
        /*001c*/ 	.short	0x0082
	.zero		2


//--------------------- .nv.info                  --------------------------
	.section	.nv.info,"",@"SHT_CUDA_INFO"
	.align	4


	//----- nvinfo : EIATTR_REGCOUNT
	.align		4
        /*0000*/ 	.byte	0x04, 0x2f
        /*0002*/ 	.short	(.L_1 - .L_0)
	.align		4
.L_0:
        /*0004*/ 	.word	index@(_Z12square_arrayPfi)
        /*0008*/ 	.word	0x0000000e


	//----- nvinfo : EIATTR_FRAME_SIZE
	.align		4
.L_1:
        /*000c*/ 	.byte	0x04, 0x11
        /*000e*/ 	.short	(.L_3 - .L_2)
	.align		4
.L_2:
        /*0010*/ 	.word	index@($__internal_0_$__cuda_sm20_sqrt_rn_f32_slowpath)
        /*0014*/ 	.word	0x00000000


	//----- nvinfo : EIATTR_FRAME_SIZE
	.align		4
.L_3:
        /*0018*/ 	.byte	0x04, 0x11
        /*001a*/ 	.short	(.L_5 - .L_4)
	.align		4
.L_4:
        /*001c*/ 	.word	index@(_Z12square_arrayPfi)
        /*0020*/ 	.word	0x00000000


	//----- nvinfo : EIATTR_MIN_STACK_SIZE
	.align		4
.L_5:
        /*0024*/ 	.byte	0x04, 0x12
        /*0026*/ 	.short	(.L_7 - .L_6)
	.align		4
.L_6:
        /*0028*/ 	.word	index@(_Z12square_arrayPfi)
        /*002c*/ 	.word	0x00000000
.L_7:


//--------------------- .nv.compat                --------------------------
	.section	.nv.compat,"",@"SHT_CUDA_COMPAT_INFO"
	.align	4
        /*0000*/ 	.byte	0x02, 0x09, 0x00, 0x00, 0x02, 0x02, 0x01, 0x00, 0x02, 0x05, 0x05, 0x00, 0x03, 0x07, 0x01, 0x01
        /*0010*/ 	.byte	0x02, 0x03, 0x00, 0x00, 0x02, 0x06, 0x01, 0x00, 0x04, 0x0b, 0x08, 0x00, 0x01, 0x00, 0x00, 0x00
        /*0020*/ 	.byte	0x00, 0x00, 0x00, 0x00


//--------------------- .nv.info._Z12square_arrayPfi --------------------------
	.section	.nv.info._Z12square_arrayPfi,"",@"SHT_CUDA_INFO"
	.sectionflags	@""
	.align	4


	//----- nvinfo : EIATTR_CUDA_API_VERSION
	.align		4
        /*0000*/ 	.byte	0x04, 0x37
        /*0002*/ 	.short	(.L_9 - .L_8)
.L_8:
        /*0004*/ 	.word	0x00000082


	//----- nvinfo : EIATTR_KPARAM_INFO
	.align		4
.L_9:
        /*0008*/ 	.byte	0x04, 0x17
        /*000a*/ 	.short	(.L_11 - .L_10)
.L_10:
        /*000c*/ 	.word	0x00000000
        /*0010*/ 	.short	0x0001
        /*0012*/ 	.short	0x0008
        /*0014*/ 	.byte	0x00, 0xf0, 0x11, 0x00


	//----- nvinfo : EIATTR_KPARAM_INFO
	.align		4
.L_11:
        /*0018*/ 	.byte	0x04, 0x17
        /*001a*/ 	.short	(.L_13 - .L_12)
.L_12:
        /*001c*/ 	.word	0x00000000
        /*0020*/ 	.short	0x0000
        /*0022*/ 	.short	0x0000
        /*0024*/ 	.byte	0x00, 0xf5, 0x21, 0x00


	//----- nvinfo : EIATTR_SPARSE_MMA_MASK
	.align		4
.L_13:
        /*0028*/ 	.byte	0x03, 0x50
        /*002a*/ 	.short	0x0000


	//----- nvinfo : EIATTR_MAXREG_COUNT
	.align		4
        /*002c*/ 	.byte	0x03, 0x1b
        /*002e*/ 	.short	0x00ff


	//----- nvinfo : EIATTR_MERCURY_ISA_VERSION
	.align		4
        /*0030*/ 	.byte	0x03, 0x5f
        /*0032*/ 	.short	0x0101


	//----- nvinfo : EIATTR_VRC_CTA_INIT_COUNT
	.align		4
        /*0034*/ 	.byte	0x02, 0x4a
	.zero		1
	.zero		1


	//----- nvinfo : EIATTR_EXIT_INSTR_OFFSETS
	.align		4
        /*0038*/ 	.byte	0x04, 0x1c
        /*003a*/ 	.short	(.L_15 - .L_14)


	//   ....[0]....
.L_14:
        /*003c*/ 	.word	0x00000070


	//   ....[1]....
        /*0040*/ 	.word	0x000008a0


	//----- nvinfo : EIATTR_CRS_STACK_SIZE
	.align		4
.L_15:
        /*0044*/ 	.byte	0x04, 0x1e
        /*0046*/ 	.short	(.L_17 - .L_16)
.L_16:
        /*0048*/ 	.word	0x00000000


	//----- nvinfo : EIATTR_CBANK_PARAM_SIZE
	.align		4
.L_17:
        /*004c*/ 	.byte	0x03, 0x19
        /*004e*/ 	.short	0x000c


	//----- nvinfo : EIATTR_PARAM_CBANK
	.align		4
        /*0050*/ 	.byte	0x04, 0x0a
        /*0052*/ 	.short	(.L_19 - .L_18)
	.align		4
.L_18:
        /*0054*/ 	.word	index@(.nv.constant0._Z12square_arrayPfi)
        /*0058*/ 	.short	0x0380
        /*005a*/ 	.short	0x000c


	//----- nvinfo : EIATTR_SW_WAR
	.align		4
.L_19:
        /*005c*/ 	.byte	0x04, 0x36
        /*005e*/ 	.short	(.L_21 - .L_20)
.L_20:
        /*0060*/ 	.word	0x00000008
.L_21:


//--------------------- .nv.callgraph             --------------------------
	.section	.nv.callgraph,"",@"SHT_CUDA_CALLGRAPH"
	.align	4
	.sectionentsize	8
	.align		4
        /*0000*/ 	.word	0x00000000
	.align		4
        /*0004*/ 	.word	0xffffffff
	.align		4
        /*0008*/ 	.word	0x00000000
	.align		4
        /*000c*/ 	.word	0xfffffffe
	.align		4
        /*0010*/ 	.word	0x00000000
	.align		4
        /*0014*/ 	.word	0xfffffffd
	.align		4
        /*0018*/ 	.word	0x00000000
	.align		4
        /*001c*/ 	.word	0xfffffffc


//--------------------- .text._Z12square_arrayPfi --------------------------
	.section	.text._Z12square_arrayPfi,"ax",@progbits
	.align	128
        .global         _Z12square_arrayPfi
        .type           _Z12square_arrayPfi,@function
        .size           _Z12square_arrayPfi,(.L_x_9 - _Z12square_arrayPfi)
        .other          _Z12square_arrayPfi,@"STO_CUDA_ENTRY STV_DEFAULT"
_Z12square_arrayPfi:
.text._Z12square_arrayPfi:
[----:B------:R-:W-:Y:S01]  /*0000*/  LDC R1, c[0x0][0x37c] ;  /* 0x0000df00ff017b82 */ /* 0x000fe20000000800 */
[----:B------:R-:W0:Y:S07]  /*0010*/  S2R R0, SR_TID.X ;  /* 0x0000000000007919 */ /* 0x000e2e0000002100 */
[----:B------:R-:W0:Y:S01]  /*0020*/  S2UR UR4, SR_CTAID.X ;  /* 0x00000000000479c3 */ /* 0x000e220000002500 */
[----:B------:R-:W1:Y:S07]  /*0030*/  LDCU UR5, c[0x0][0x388] ;  /* 0x00007100ff0577ac */ /* 0x000e6e0008000800 */
[----:B------:R-:W0:Y:S02]  /*0040*/  LDC R5, c[0x0][0x360] ;  /* 0x0000d800ff057b82 */ /* 0x000e240000000800 */
[----:B0-----:R-:W-:-:S05]  /*0050*/  IMAD R5, R5, UR4, R0 ;  /* 0x0000000405057c24 */ /* 0x001fca000f8e0200 */
[----:B-1----:R-:W-:-:S13]  /*0060*/  ISETP.GE.AND P0, PT, R5, UR5, PT ;  /* 0x0000000505007c0c */ /* 0x002fda000bf06270 */
[----:B------:R-:W-:Y:S05]  /*0070*/  @P0 EXIT ;  /* 0x000000000000094d */ /* 0x000fea0003800000 */
[----:B------:R-:W0:Y:S01]  /*0080*/  LDC.64 R2, c[0x0][0x380] ;  /* 0x0000e000ff027b82 */ /* 0x000e220000000a00 */
[----:B------:R-:W1:Y:S01]  /*0090*/  LDCU.64 UR4, c[0x0][0x358] ;  /* 0x00006b00ff0477ac */ /* 0x000e620008000a00 */
[----:B0-----:R-:W-:-:S05]  /*00a0*/  IMAD.WIDE R2, R5, 0x4, R2 ;  /* 0x0000000405027825 */ /* 0x001fca00078e0202 */
[----:B-1----:R-:W2:Y:S01]  /*00b0*/  LDG.E R4, desc[UR4][R2.64] ;  /* 0x0000000402047981 */ /* 0x002ea2000c1e1900 */
[----:B------:R-:W-:Y:S01]  /*00c0*/  HFMA2 R10, -RZ, RZ, 0.771484375, 0.21533203125 ;  /* 0x3a2c32e4ff0a7431 */ /* 0x000fe200000001ff */
[----:B------:R-:W-:Y:S01]  /*00d0*/  BSSY.RECONVERGENT B0, `(.L_x_0) ;  /* 0x000005d000007945 */ /* 0x000fe20003800200 */
[C---:B--2---:R-:W-:Y:S01]  /*00e0*/  FMUL R5, |R4|.reuse, 16777216 ;  /* 0x4b80000004057820 */ /* 0x044fe20000400200 */
[C---:B------:R-:W-:Y:S02]  /*00f0*/  FSETP.GEU.AND P0, PT, |R4|.reuse, 1.175494350822287508e-38, PT ;  /* 0x008000000400780b */ /* 0x040fe40003f0e200 */
[C---:B------:R-:W-:Y:S02]  /*0100*/  FSETP.NEU.AND P3, PT, R4.reuse, RZ, PT ;  /* 0x000000ff0400720b */ /* 0x040fe40003f6d000 */
[----:B------:R-:W-:Y:S02]  /*0110*/  FSEL R5, R5, |R4|, !P0 ;  /* 0x4000000405057208 */ /* 0x000fe40004000000 */
[----:B------:R-:W-:-:S02]  /*0120*/  FSETP.NEU.AND P2, PT, R4, 1, PT ;  /* 0x3f8000000400780b */ /* 0x000fc40003f4d000 */
[----:B------:R-:W-:-:S04]  /*0130*/  IADD3 R0, PT, PT, R5, -0x3f3504f3, RZ ;  /* 0xc0cafb0d05007810 */ /* 0x000fc80007ffe0ff */
[----:B------:R-:W-:Y:S02]  /*0140*/  LOP3.LUT R6, R0, 0xff800000, RZ, 0xc0, !PT ;  /* 0xff80000000067812 */ /* 0x000fe400078ec0ff */
[----:B------:R-:W-:Y:S02]  /*0150*/  FSEL R0, RZ, -24, P0 ;  /* 0xc1c00000ff007808 */ /* 0x000fe40000000000 */
[----:B------:R-:W-:-:S05]  /*0160*/  IADD3 R5, PT, PT, R5, -R6, RZ ;  /* 0x8000000605057210 */ /* 0x000fca0007ffe0ff */
[C---:B------:R-:W-:Y:S01]  /*0170*/  FADD R8, R5.reuse, 1 ;  /* 0x3f80000005087421 */ /* 0x040fe20000000000 */
[----:B------:R-:W-:Y:S01]  /*0180*/  FADD R7, R5, -1 ;  /* 0xbf80000005077421 */ /* 0x000fe20000000000 */
[----:B------:R-:W-:-:S03]  /*0190*/  I2FP.F32.S32 R5, R6 ;  /* 0x0000000600057245 */ /* 0x000fc60000201400 */
[----:B------:R-:W-:Y:S01]  /*01a0*/  FADD R9, R7, R7 ;  /* 0x0000000707097221 */ /* 0x000fe20000000000 */
[----:B------:R-:W0:Y:S01]  /*01b0*/  MUFU.RCP R8, R8 ;  /* 0x0000000800087308 */ /* 0x000e220000001000 */
[----:B------:R-:W-:Y:S02]  /*01c0*/  FFMA R0, R5, 1.1920928955078125e-07, R0 ;  /* 0x3400000005007823 */ /* 0x000fe40000000000 */
[----:B0-----:R-:W-:-:S04]  /*01d0*/  FMUL R9, R8, R9 ;  /* 0x0000000908097220 */ /* 0x001fc80000400000 */
[----:B------:R-:W-:Y:S01]  /*01e0*/  FADD R6, R7, -R9 ;  /* 0x8000000907067221 */ /* 0x000fe20000000000 */
[CC--:B------:R-:W-:Y:S01]  /*01f0*/  FMUL R5, R9.reuse, R9.reuse ;  /* 0x0000000909057220 */ /* 0x0c0fe20000400000 */
[----:B------:R-:W-:Y:S02]  /*0200*/  FFMA R11, R9, 1.4426950216293334961, R0 ;  /* 0x3fb8aa3b090b7823 */ /* 0x000fe40000000000 */
[----:B------:R-:W-:Y:S01]  /*0210*/  FADD R6, R6, R6 ;  /* 0x0000000606067221 */ /* 0x000fe20000000000 */
[----:B------:R-:W-:Y:S01]  /*0220*/  FFMA R10, R5, R10, 0.0032181653659790754318 ;  /* 0x3b52e7db050a7423 */ /* 0x000fe2000000000a */
[----:B------:R-:W-:Y:S02]  /*0230*/  FADD R0, R0, -R11 ;  /* 0x8000000b00007221 */ /* 0x000fe40000000000 */
[----:B------:R-:W-:Y:S01]  /*0240*/  FFMA R7, R7, -R9, R6 ;  /* 0x8000000907077223 */ /* 0x000fe20000000006 */
[----:B------:R-:W-:Y:S01]  /*0250*/  FFMA R10, R5, R10, 0.018033718690276145935 ;  /* 0x3c93bb73050a7423 */ /* 0x000fe2000000000a */
[----:B------:R-:W-:-:S02]  /*0260*/  FFMA R0, R9, 1.4426950216293334961, R0 ;  /* 0x3fb8aa3b09007823 */ /* 0x000fc40000000000 */
[----:B------:R-:W-:Y:S01]  /*0270*/  FMUL R7, R8, R7 ;  /* 0x0000000708077220 */ /* 0x000fe20000400000 */
[----:B------:R-:W-:-:S03]  /*0280*/  FFMA R10, R5, R10, 0.12022458761930465698 ;  /* 0x3df6384f050a7423 */ /* 0x000fc6000000000a */
[----:B------:R-:W-:Y:S01]  /*0290*/  FFMA R0, R7, 1.4426950216293334961, R0 ;  /* 0x3fb8aa3b07007823 */ /* 0x000fe20000000000 */
[----:B------:R-:W-:-:S03]  /*02a0*/  FMUL R10, R5, R10 ;  /* 0x0000000a050a7220 */ /* 0x000fc60000400000 */
[----:B------:R-:W-:Y:S01]  /*02b0*/  FFMA R0, R9, 1.9251366722983220825e-08, R0 ;  /* 0x32a55e3409007823 */ /* 0x000fe20000000000 */
[----:B------:R-:W-:-:S04]  /*02c0*/  FMUL R5, R10, 3 ;  /* 0x404000000a057820 */ /* 0x000fc80000400000 */
[----:B------:R-:W-:-:S04]  /*02d0*/  FFMA R5, R7, R5, R0 ;  /* 0x0000000507057223 */ /* 0x000fc80000000000 */
[----:B------:R-:W-:Y:S01]  /*02e0*/  FFMA R10, R9, R10, R5 ;  /* 0x0000000a090a7223 */ /* 0x000fe20000000005 */
[----:B------:R-:W-:-:S03]  /*02f0*/  MOV R9, 0x391fcb8e ;  /* 0x391fcb8e00097802 */ /* 0x000fc60000000f00 */
[----:B------:R-:W-:-:S04]  /*0300*/  FADD R0, R11, R10 ;  /* 0x0000000a0b007221 */ /* 0x000fc80000000000 */
[----:B------:R-:W-:Y:S01]  /*0310*/  FMUL R5, R0, 3 ;  /* 0x4040000000057820 */ /* 0x000fe20000400000 */
[----:B------:R-:W-:-:S03]  /*0320*/  FADD R11, -R11, R0 ;  /* 0x000000000b0b7221 */ /* 0x000fc60000000100 */
[----:B------:R-:W0:Y:S01]  /*0330*/  FRND R6, R5 ;  /* 0x0000000500067307 */ /* 0x000e220000201000 */
[----:B------:R-:W-:Y:S01]  /*0340*/  FADD R11, R10, -R11 ;  /* 0x8000000b0a0b7221 */ /* 0x000fe20000000000 */
[----:B------:R-:W-:Y:S01]  /*0350*/  FFMA R0, R0, 3, -R5 ;  /* 0x4040000000007823 */ /* 0x000fe20000000805 */
[----:B------:R-:W-:-:S03]  /*0360*/  FSETP.GEU.AND P1, PT, R5, RZ, PT ;  /* 0x000000ff0500720b */ /* 0x000fc60003f2e000 */
[----:B------:R-:W-:Y:S02]  /*0370*/  FFMA R0, R11, 3, R0 ;  /* 0x404000000b007823 */ /* 0x000fe40000000000 */
[----:B------:R-:W1:Y:S01]  /*0380*/  F2I.NTZ R8, R5 ;  /* 0x0000000500087305 */ /* 0x000e620000203100 */
[----:B0-----:R-:W-:Y:S01]  /*0390*/  FADD R7, R5, -R6 ;  /* 0x8000000605077221 */ /* 0x001fe20000000000 */
[----:B------:R-:W-:-:S03]  /*03a0*/  FSETP.GT.AND P0, PT, R6, RZ, PT ;  /* 0x000000ff0600720b */ /* 0x000fc60003f04000 */
[----:B------:R-:W-:-:S04]  /*03b0*/  FADD R0, R0, R7 ;  /* 0x0000000700007221 */ /* 0x000fc80000000000 */
[C---:B------:R-:W-:Y:S01]  /*03c0*/  FFMA R7, R0.reuse, R9, 0.0013391353422775864601 ;  /* 0x3aaf85ed00077423 */ /* 0x040fe20000000009 */
[----:B------:R-:W-:Y:S02]  /*03d0*/  SEL R9, RZ, 0x83000000, P0 ;  /* 0x83000000ff097807 */ /* 0x000fe40000000000 */
[----:B------:R-:W-:Y:S01]  /*03e0*/  FSETP.GT.AND P0, PT, |R5|, 152, PT ;  /* 0x431800000500780b */ /* 0x000fe20003f04200 */
[----:B------:R-:W-:Y:S01]  /*03f0*/  FFMA R7, R0, R7, 0.0096188392490148544312 ;  /* 0x3c1d985600077423 */ /* 0x000fe20000000007 */
[----:B------:R-:W-:Y:S02]  /*0400*/  IADD3 R6, PT, PT, R9, 0x7f000000, RZ ;  /* 0x7f00000009067810 */ /* 0x000fe40007ffe0ff */
[----:B-1----:R-:W-:Y:S01]  /*0410*/  LEA R5, R8, -R9, 0x17 ;  /* 0x8000000908057211 */ /* 0x002fe200078eb8ff */
[----:B------:R-:W-:-:S04]  /*0420*/  FFMA R7, R0, R7, 0.055503588169813156128 ;  /* 0x3d6357bb00077423 */ /* 0x000fc80000000007 */
[----:B------:R-:W-:-:S04]  /*0430*/  FFMA R7, R0, R7, 0.24022644758224487305 ;  /* 0x3e75fdec00077423 */ /* 0x000fc80000000007 */
[----:B------:R-:W-:-:S04]  /*0440*/  FFMA R7, R0, R7, 0.69314718246459960938 ;  /* 0x3f31721800077423 */ /* 0x000fc80000000007 */
[----:B------:R-:W-:Y:S01]  /*0450*/  FFMA R7, R0, R7, 1 ;  /* 0x3f80000000077423 */ /* 0x000fe20000000007 */
[----:B------:R-:W-:-:S03]  /*0460*/  HFMA2 R0, -RZ, RZ, 1.875, 0 ;  /* 0x3f800000ff007431 */ /* 0x000fc600000001ff */
[----:B------:R-:W-:-:S04]  /*0470*/  FMUL R6, R7, R6 ;  /* 0x0000000607067220 */ /* 0x000fc80000400000 */
[----:B------:R-:W-:Y:S01]  /*0480*/  FMUL R5, R6, R5 ;  /* 0x0000000506057220 */ /* 0x000fe20000400000 */
[----:B------:R-:W-:Y:S06]  /*0490*/  @!P3 BRA `(.L_x_1) ;  /* 0x000000000080b947 */ /* 0x000fec0003800000 */
[----:B------:R-:W-:Y:S01]  /*04a0*/  FFMA R0, RZ, 1.4426950216293334961, RZ ;  /* 0x3fb8aa3bff007823 */ /* 0x000fe200000000ff */
[----:B------:R-:W-:-:S03]  /*04b0*/  FSETP.NAN.AND P5, PT, |R4|, |R4|, PT ;  /* 0x400000040400720b */ /* 0x000fc60003fa8200 */
[----:B------:R-:W-:-:S04]  /*04c0*/  FADD R0, RZ, R0 ;  /* 0x00000000ff007221 */ /* 0x000fc80000000000 */
[----:B------:R-:W-:-:S04]  /*04d0*/  FFMA R0, RZ, RZ, R0 ;  /* 0x000000ffff007223 */ /* 0x000fc80000000000 */
[----:B------:R-:W-:-:S04]  /*04e0*/  FFMA R0, RZ, RZ, R0 ;  /* 0x000000ffff007223 */ /* 0x000fc80000000000 */
[----:B------:R-:W-:-:S04]  /*04f0*/  FADD R7, R0, 1 ;  /* 0x3f80000000077421 */ /* 0x000fc80000000000 */
[----:B------:R-:W-:Y:S01]  /*0500*/  FMUL R9, R4, R7 ;  /* 0x0000000704097220 */ /* 0x000fe20000400000 */
[----:B------:R-:W-:-:S03]  /*0510*/  FADD R11, R7, -1 ;  /* 0xbf800000070b7421 */ /* 0x000fc60000000000 */
[----:B------:R-:W0:Y:S01]  /*0520*/  FRND R6, R9 ;  /* 0x0000000900067307 */ /* 0x000e220000201000 */
[----:B------:R-:W-:Y:S01]  /*0530*/  FADD R0, R0, -R11 ;  /* 0x8000000b00007221 */ /* 0x000fe20000000000 */
[C---:B------:R-:W-:Y:S01]  /*0540*/  FFMA R7, R4.reuse, R7, -R9 ;  /* 0x0000000704077223 */ /* 0x040fe20000000809 */
[----:B------:R-:W-:Y:S02]  /*0550*/  MOV R11, 0x391fcb8e ;  /* 0x391fcb8e000b7802 */ /* 0x000fe40000000f00 */
[C---:B------:R-:W-:Y:S01]  /*0560*/  FSETP.GT.AND P3, PT, |R9|.reuse, 152, PT ;  /* 0x431800000900780b */ /* 0x040fe20003f64200 */
[----:B------:R-:W-:Y:S01]  /*0570*/  FFMA R7, R4, R0, R7 ;  /* 0x0000000004077223 */ /* 0x000fe20000000007 */
[----:B0-----:R-:W-:Y:S01]  /*0580*/  FADD R0, R9, -R6 ;  /* 0x8000000609007221 */ /* 0x001fe20000000000 */
[----:B------:R-:W-:-:S03]  /*0590*/  FSETP.GT.AND P4, PT, R6, RZ, PT ;  /* 0x000000ff0600720b */ /* 0x000fc60003f84000 */
[----:B------:R-:W-:Y:S01]  /*05a0*/  FADD R0, R0, R7 ;  /* 0x0000000700007221 */ /* 0x000fe20000000000 */
[----:B------:R-:W-:Y:S02]  /*05b0*/  SEL R6, RZ, 0x83000000, P4 ;  /* 0x83000000ff067807 */ /* 0x000fe40002000000 */
[----:B------:R-:W-:Y:S01]  /*05c0*/  FSETP.GEU.AND P4, PT, R9, RZ, PT ;  /* 0x000000ff0900720b */ /* 0x000fe20003f8e000 */
[----:B------:R-:W-:Y:S01]  /*05d0*/  FFMA R7, R0, R11, 0.0013391353422775864601 ;  /* 0x3aaf85ed00077423 */ /* 0x000fe2000000000b */
[----:B------:R-:W-:-:S03]  /*05e0*/  IADD3 R8, PT, PT, R6, 0x7f000000, RZ ;  /* 0x7f00000006087810 */ /* 0x000fc60007ffe0ff */
[C---:B------:R-:W-:Y:S02]  /*05f0*/  FFMA R11, R0.reuse, R7, 0.0096188392490148544312 ;  /* 0x3c1d9856000b7423 */ /* 0x040fe40000000007 */
[----:B------:R-:W0:Y:S02]  /*0600*/  F2I.NTZ R7, R9 ;  /* 0x0000000900077305 */ /* 0x000e240000203100 */
[----:B------:R-:W-:-:S04]  /*0610*/  FFMA R11, R0, R11, 0.055503588169813156128 ;  /* 0x3d6357bb000b7423 */ /* 0x000fc8000000000b */
[----:B------:R-:W-:-:S04]  /*0620*/  FFMA R11, R0, R11, 0.24022644758224487305 ;  /* 0x3e75fdec000b7423 */ /* 0x000fc8000000000b */
[----:B------:R-:W-:-:S04]  /*0630*/  FFMA R11, R0, R11, 0.69314718246459960938 ;  /* 0x3f317218000b7423 */ /* 0x000fc8000000000b */
[----:B------:R-:W-:Y:S01]  /*0640*/  FFMA R11, R0, R11, 1 ;  /* 0x3f800000000b7423 */ /* 0x000fe2000000000b */
[----:B0-----:R-:W-:Y:S02]  /*0650*/  LEA R7, R7, -R6, 0x17 ;  /* 0x8000000607077211 */ /* 0x001fe400078eb8ff */
[----:B------:R-:W-:Y:S01]  /*0660*/  FSEL R0, RZ, +INF , !P4 ;  /* 0x7f800000ff007808 */ /* 0x000fe20006000000 */
[----:B------:R-:W-:-:S04]  /*0670*/  FMUL R8, R8, R11 ;  /* 0x0000000b08087220 */ /* 0x000fc80000400000 */
[----:B------:R-:W-:Y:S01]  /*0680*/  @!P3 FMUL R0, R7, R8 ;  /* 0x000000080700b220 */ /* 0x000fe20000400000 */
[----:B------:R-:W-:-:S07]  /*0690*/  @P5 FADD R0, R4, 2 ;  /* 0x4000000004005421 */ /* 0x000fce0000000000 */
.L_x_1:
[----:B------:R-:W-:Y:S05]  /*06a0*/  BSYNC.RECONVERGENT B0 ;  /* 0x0000000000007941 */ /* 0x000fea0003800200 */
.L_x_0:
[----:B------:R-:W-:Y:S01]  /*06b0*/  BSSY.RECONVERGENT B0, `(.L_x_2) ;  /* 0x000000e000007945 */ /* 0x000fe20003800200 */
[----:B------:R-:W-:Y:S02]  /*06c0*/  MOV R7, 0x3f800000 ;  /* 0x3f80000000077802 */ /* 0x000fe40000000f00 */
[----:B------:R-:W-:Y:S01]  /*06d0*/  @P0 FSEL R5, RZ, +INF , !P1 ;  /* 0x7f800000ff050808 */ /* 0x000fe20004800000 */
[----:B------:R-:W-:Y:S06]  /*06e0*/  @!P2 BRA `(.L_x_3) ;  /* 0x000000000028a947 */ /* 0x000fec0003800000 */
[----:B------:R-:W-:-:S13]  /*06f0*/  FSETP.NAN.AND P0, PT, |R4|, |R4|, PT ;  /* 0x400000040400720b */ /* 0x000fda0003f08200 */
[----:B------:R-:W-:Y:S01]  /*0700*/  @P0 FADD R7, R4, 3 ;  /* 0x4040000004070421 */ /* 0x000fe20000000000 */
[----:B------:R-:W-:Y:S06]  /*0710*/  @P0 BRA `(.L_x_3) ;  /* 0x00000000001c0947 */ /* 0x000fec0003800000 */
[----:B------:R-:W-:-:S04]  /*0720*/  FSETP.NEU.AND P0, PT, |R4|, +INF , PT ;  /* 0x7f8000000400780b */ /* 0x000fc80003f0d200 */
[----:B------:R-:W-:-:S13]  /*0730*/  FSETP.NEU.AND P0, PT, R4, RZ, P0 ;  /* 0x000000ff0400720b */ /* 0x000fda000070d000 */
[----:B------:R-:W-:Y:S01]  /*0740*/  @!P0 FADD R7, R4, R4 ;  /* 0x0000000404078221 */ /* 0x000fe20000000000 */
[----:B------:R-:W-:Y:S06]  /*0750*/  @!P0 BRA `(.L_x_3) ;  /* 0x00000000000c8947 */ /* 0x000fec0003800000 */
[----:B------:R-:W-:Y:S02]  /*0760*/  FSETP.GEU.AND P0, PT, R4, RZ, PT ;  /* 0x000000ff0400720b */ /* 0x000fe40003f0e000 */
[----:B------:R-:W-:-:S11]  /*0770*/  MOV R7, R5 ;  /* 0x0000000500077202 */ /* 0x000fd60000000f00 */
[----:B------:R-:W-:-:S07]  /*0780*/  @!P0 FADD R7, -R5, -RZ ;  /* 0x800000ff05078221 */ /* 0x000fce0000000100 */
.L_x_3:
[----:B------:R-:W-:Y:S05]  /*0790*/  BSYNC.RECONVERGENT B0 ;  /* 0x0000000000007941 */ /* 0x000fea0003800200 */
.L_x_2:
[----:B------:R-:W-:Y:S01]  /*07a0*/  FADD R0, R7, R0 ;  /* 0x0000000007007221 */ /* 0x000fe20000000000 */
[----:B------:R-:W-:Y:S03]  /*07b0*/  BSSY.RECONVERGENT B0, `(.L_x_4) ;  /* 0x000000d000007945 */ /* 0x000fe60003800200 */
[----:B------:R0:W1:Y:S01]  /*07c0*/  MUFU.RSQ R7, R0 ;  /* 0x0000000000077308 */ /* 0x0000620000001400 */
[----:B------:R-:W-:-:S04]  /*07d0*/  IADD3 R4, PT, PT, R0, -0xd000000, RZ ;  /* 0xf300000000047810 */ /* 0x000fc80007ffe0ff */
[----:B------:R-:W-:-:S13]  /*07e0*/  ISETP.GT.U32.AND P0, PT, R4, 0x727fffff, PT ;  /* 0x727fffff0400780c */ /* 0x000fda0003f04070 */
[----:B01----:R-:W-:Y:S05]  /*07f0*/  @!P0 BRA `(.L_x_5) ;  /* 0x0000000000108947 */ /* 0x003fea0003800000 */
[----:B------:R-:W-:-:S07]  /*0800*/  MOV R9, 0x820 ;  /* 0x0000082000097802 */ /* 0x000fce0000000f00 */
[----:B------:R-:W-:Y:S05]  /*0810*/  CALL.REL.NOINC `($__internal_0_$__cuda_sm20_sqrt_rn_f32_slowpath) ;  /* 0x0000000000247944 */ /* 0x000fea0003c00000 */
[----:B------:R-:W-:Y:S01]  /*0820*/  MOV R5, R0 ;  /* 0x0000000000057202 */ /* 0x000fe20000000f00 */
[----:B------:R-:W-:Y:S06]  /*0830*/  BRA `(.L_x_6) ;  /* 0x0000000000107947 */ /* 0x000fec0003800000 */
.L_x_5:
[----:B------:R-:W-:Y:S01]  /*0840*/  FMUL.FTZ R5, R0, R7 ;  /* 0x0000000700057220 */ /* 0x000fe20000410000 */
[----:B------:R-:W-:-:S03]  /*0850*/  FMUL.FTZ R4, R7, 0.5 ;  /* 0x3f00000007047820 */ /* 0x000fc60000410000 */
[----:B------:R-:W-:-:S04]  /*0860*/  FFMA R0, -R5, R5, R0 ;  /* 0x0000000505007223 */ /* 0x000fc80000000100 */
[----:B------:R-:W-:-:S07]  /*0870*/  FFMA R5, R0, R4, R5 ;  /* 0x0000000400057223 */ /* 0x000fce0000000005 */
.L_x_6:
[----:B------:R-:W-:Y:S05]  /*0880*/  BSYNC.RECONVERGENT B0 ;  /* 0x0000000000007941 */ /* 0x000fea0003800200 */
.L_x_4:
[----:B------:R-:W-:Y:S01]  /*0890*/  STG.E desc[UR4][R2.64], R5 ;  /* 0x0000000502007986 */ /* 0x000fe2000c101904 */
[----:B------:R-:W-:Y:S05]  /*08a0*/  EXIT ;  /* 0x000000000000794d */ /* 0x000fea0003800000 */
        .weak           $__internal_0_$__cuda_sm20_sqrt_rn_f32_slowpath
        .type           $__internal_0_$__cuda_sm20_sqrt_rn_f32_slowpath,@function
        .size           $__internal_0_$__cuda_sm20_sqrt_rn_f32_slowpath,(.L_x_9 - $__internal_0_$__cuda_sm20_sqrt_rn_f32_slowpath)
$__internal_0_$__cuda_sm20_sqrt_rn_f32_slowpath:
[----:B------:R-:W-:-:S13]  /*08b0*/  LOP3.LUT P0, RZ, R0, 0x7fffffff, RZ, 0xc0, !PT ;  /* 0x7fffffff00ff7812 */ /* 0x000fda000780c0ff */
[----:B------:R-:W-:Y:S01]  /*08c0*/  @!P0 MOV R4, R0 ;  /* 0x0000000000048202 */ /* 0x000fe20000000f00 */
[----:B------:R-:W-:Y:S06]  /*08d0*/  @!P0 BRA `(.L_x_7) ;  /* 0x0000000000408947 */ /* 0x000fec0003800000 */
[----:B------:R-:W-:-:S13]  /*08e0*/  FSETP.GEU.FTZ.AND P0, PT, R0, RZ, PT ;  /* 0x000000ff0000720b */ /* 0x000fda0003f1e000 */
[----:B------:R-:W-:Y:S01]  /*08f0*/  @!P0 MOV R4, 0x7fffffff ;  /* 0x7fffffff00048802 */ /* 0x000fe20000000f00 */
[----:B------:R-:W-:Y:S06]  /*0900*/  @!P0 BRA `(.L_x_7) ;  /* 0x0000000000348947 */ /* 0x000fec0003800000 */
[----:B------:R-:W-:-:S13]  /*0910*/  FSETP.GTU.FTZ.AND P0, PT, |R0|, +INF , PT ;  /* 0x7f8000000000780b */ /* 0x000fda0003f1c200 */
[----:B------:R-:W-:Y:S01]  /*0920*/  @P0 FADD.FTZ R4, R0, 1 ;  /* 0x3f80000000040421 */ /* 0x000fe20000010000 */
[----:B------:R-:W-:Y:S06]  /*0930*/  @P0 BRA `(.L_x_7) ;  /* 0x0000000000280947 */ /* 0x000fec0003800000 */
[----:B------:R-:W-:-:S13]  /*0940*/  FSETP.NEU.FTZ.AND P0, PT, |R0|, +INF , PT ;  /* 0x7f8000000000780b */ /* 0x000fda0003f1d200 */
[----:B------:R-:W-:-:S04]  /*0950*/  @P0 FFMA R5, R0, 1.84467440737095516160e+19, RZ ;  /* 0x5f80000000050823 */ /* 0x000fc800000000ff */
[----:B------:R-:W0:Y:S02]  /*0960*/  @P0 MUFU.RSQ R4, R5 ;  /* 0x0000000500040308 */ /* 0x000e240000001400 */
[----:B0-----:R-:W-:Y:S01]  /*0970*/  @P0 FMUL.FTZ R6, R5, R4 ;  /* 0x0000000405060220 */ /* 0x001fe20000410000 */
[----:B------:R-:W-:Y:S01]  /*0980*/  @P0 FMUL.FTZ R8, R4, 0.5 ;  /* 0x3f00000004080820 */ /* 0x000fe20000410000 */
[----:B------:R-:W-:Y:S02]  /*0990*/  @!P0 MOV R4, R0 ;  /* 0x0000000000048202 */ /* 0x000fe40000000f00 */
[----:B------:R-:W-:-:S04]  /*09a0*/  @P0 FADD.FTZ R7, -R6, -RZ ;  /* 0x800000ff06070221 */ /* 0x000fc80000010100 */
[----:B------:R-:W-:-:S04]  /*09b0*/  @P0 FFMA R7, R6, R7, R5 ;  /* 0x0000000706070223 */ /* 0x000fc80000000005 */
[----:B------:R-:W-:-:S04]  /*09c0*/  @P0 FFMA R7, R7, R8, R6 ;  /* 0x0000000807070223 */ /* 0x000fc80000000006 */
[----:B------:R-:W-:-:S07]  /*09d0*/  @P0 FMUL.FTZ R4, R7, 2.3283064365386962891e-10 ;  /* 0x2f80000007040820 */ /* 0x000fce0000410000 */
.L_x_7:
[----:B------:R-:W-:Y:S01]  /*09e0*/  HFMA2 R5, -RZ, RZ, 0, 0 ;  /* 0x00000000ff057431 */ /* 0x000fe200000001ff */
[----:B------:R-:W-:Y:S02]  /*09f0*/  MOV R0, R4 ;  /* 0x0000000400007202 */ /* 0x000fe40000000f00 */
[----:B------:R-:W-:-:S04]  /*0a00*/  MOV R4, R9 ;  /* 0x0000000900047202 */ /* 0x000fc80000000f00 */
[----:B------:R-:W-:Y:S05]  /*0a10*/  RET.REL.NODEC R4 `(_Z12square_arrayPfi) ;  /* 0xfffffff404787950 */ /* 0x000fea0003c3ffff */
.L_x_8:
[----:B------:R-:W-:-:S00]  /*0a20*/  BRA `(.L_x_8) ;  /* 0xfffffffc00fc7947 */ /* 0x000fc0000383ffff */
[----:B------:R-:W-:-:S00]  /*0a30*/  NOP ;  /* 0x0000000000007918 */ /* 0x000fc00000000000 */
        /* <DEDUP_REMOVED lines=12> */
.L_x_9:


//--------------------- .nv.shared.reserved.0     --------------------------
	.section	.nv.shared.reserved.0,"aw",@nobits
	.weak		__nv_reservedSMEM_offset_0_alias
	.size		__nv_reservedSMEM_offset_0_alias, 0, 64
	.other		__nv_reservedSMEM_offset_0_alias,@"STO_CUDA_RESERVED_SHARED STV_DEFAULT"
__nv_reservedSMEM_offset_0_alias:
	.zero		0
	.zero		64


//--------------------- .nv.constant0._Z12square_arrayPfi --------------------------
	.section	.nv.constant0._Z12square_arrayPfi,"a",@progbits
	.sectionflags	@""
	.align	4
.nv.constant0._Z12square_arrayPfi:
	.zero		908


//--------------------- SYMBOLS --------------------------

	.type		.nv.reservedSmem.offset0,@object
	.size		.nv.reservedSmem.offset0,0x4
